//
// Generated by NVIDIA NVVM Compiler
//
// Compiler Build ID: CL-36424714
// Cuda compilation tools, release 13.0, V13.0.88
// Based on NVVM 20.0.0
//

.version 9.0
.target sm_100
.address_size 64

	// .globl	_Z26Kernel_Function_update_sgdfPfS_i

.visible .entry _Z26Kernel_Function_update_sgdfPfS_i(
	.param .f32 _Z26Kernel_Function_update_sgdfPfS_i_param_0,
	.param .u64 .ptr .align 1 _Z26Kernel_Function_update_sgdfPfS_i_param_1,
	.param .u64 .ptr .align 1 _Z26Kernel_Function_update_sgdfPfS_i_param_2,
	.param .u32 _Z26Kernel_Function_update_sgdfPfS_i_param_3
)
{
	.reg .pred 	%p<3>;
	.reg .b32 	%r<11>;
	.reg .b32 	%f<6>;
	.reg .b64 	%rd<8>;

	ld.param.f32 	%f1, [_Z26Kernel_Function_update_sgdfPfS_i_param_0];
	ld.param.u64 	%rd3, [_Z26Kernel_Function_update_sgdfPfS_i_param_1];
	ld.param.u64 	%rd4, [_Z26Kernel_Function_update_sgdfPfS_i_param_2];
	ld.param.u32 	%r6, [_Z26Kernel_Function_update_sgdfPfS_i_param_3];
	mov.u32 	%r1, %ntid.x;
	mov.u32 	%r7, %ctaid.x;
	mov.u32 	%r8, %tid.x;
	mad.lo.s32 	%r10, %r1, %r7, %r8;
	setp.ge.s32 	%p1, %r10, %r6;
	@%p1 bra 	$L__BB0_3;
	mov.u32 	%r9, %nctaid.x;
	mul.lo.s32 	%r3, %r9, %r1;
	cvta.to.global.u64 	%rd1, %rd4;
	cvta.to.global.u64 	%rd2, %rd3;
$L__BB0_2:
	mul.wide.s32 	%rd5, %r10, 4;
	add.s64 	%rd6, %rd1, %rd5;
	ld.global.f32 	%f2, [%rd6];
	mul.f32 	%f3, %f1, %f2;
	add.s64 	%rd7, %rd2, %rd5;
	ld.global.f32 	%f4, [%rd7];
	sub.f32 	%f5, %f4, %f3;
	st.global.f32 	[%rd7], %f5;
	add.s32 	%r10, %r10, %r3;
	setp.lt.s32 	%p2, %r10, %r6;
	@%p2 bra 	$L__BB0_2;
$L__BB0_3:
	ret;

}


// ===== COMPILED SASS (sm_100) =====

	.target	sm_100

	.elftype	@"ET_EXEC"


//--------------------- .note.nv.tkinfo           --------------------------
	.section	.note.nv.tkinfo,"",@"SHT_NOTE"
	.sectionflags	@"SHF_NOTE_NV_TKINFO"
	.tkinfo
        /*0018*/ 	.word	0x00000002
        /*0030*/ 	.string	""
        /*0030*/ 	.string	"ptxas"
        /*0030*/ 	.string	"Cuda compilation tools, release 13.0, V13.0.88"
        /*0030*/ 	.string	"Build cuda_13.0.r13.0/compiler.36424714_0"
        /*0030*/ 	.string	"-arch sm_100 -m 64 "



//--------------------- .note.nv.cuinfo           --------------------------
	.section	.note.nv.cuinfo,"",@"SHT_NOTE"
	.sectionflags	@"SHF_NOTE_NV_CUINFO"
        /*0018*/ 	.short	0x0002
        /*001a*/ 	.short	0x0064
        /*001c*/ 	.short	0x0082
	.zero		2


//--------------------- .nv.info                  --------------------------
	.section	.nv.info,"",@"SHT_CUDA_INFO"
	.align	4


	//----- nvinfo : EIATTR_REGCOUNT
	.align		4
        /*0000*/ 	.byte	0x04, 0x2f
        /*0002*/ 	.short	(.L_1 - .L_0)
	.align		4
.L_0:
        /*0004*/ 	.word	index@(_Z26Kernel_Function_update_sgdfPfS_i)
        /*0008*/ 	.word	0x0000000e


	//----- nvinfo : EIATTR_FRAME_SIZE
	.align		4
.L_1:
        /*000c*/ 	.byte	0x04, 0x11
        /*000e*/ 	.short	(.L_3 - .L_2)
	.align		4
.L_2:
        /*0010*/ 	.word	index@(_Z26Kernel_Function_update_sgdfPfS_i)
        /*0014*/ 	.word	0x00000000


	//----- nvinfo : EIATTR_MIN_STACK_SIZE
	.align		4
.L_3:
        /*0018*/ 	.byte	0x04, 0x12
        /*001a*/ 	.short	(.L_5 - .L_4)
	.align		4
.L_4:
        /*001c*/ 	.word	index@(_Z26Kernel_Function_update_sgdfPfS_i)
        /*0020*/ 	.word	0x00000000
.L_5:


//--------------------- .nv.compat                --------------------------
	.section	.nv.compat,"",@"SHT_CUDA_COMPAT_INFO"
	.align	4
        /*0000*/ 	.byte	0x02, 0x09, 0x00, 0x00, 0x02, 0x02, 0x01, 0x00, 0x02, 0x05, 0x05, 0x00, 0x03, 0x07, 0x01, 0x01
        /*0010*/ 	.byte	0x02, 0x03, 0x00, 0x00, 0x02, 0x06, 0x01, 0x00, 0x04, 0x0b, 0x08, 0x00, 0x09, 0x00, 0x00, 0x00
        /*0020*/ 	.byte	0x00, 0x00, 0x00, 0x00


//--------------------- .nv.info._Z26Kernel_Function_update_sgdfPfS_i --------------------------
	.section	.nv.info._Z26Kernel_Function_update_sgdfPfS_i,"",@"SHT_CUDA_INFO"
	.sectionflags	@""
	.align	4


	//----- nvinfo : EIATTR_CUDA_API_VERSION
	.align		4
        /*0000*/ 	.byte	0x04, 0x37
        /*0002*/ 	.short	(.L_7 - .L_6)
.L_6:
        /*0004*/ 	.word	0x00000082


	//----- nvinfo : EIATTR_KPARAM_INFO
	.align		4
.L_7:
        /*0008*/ 	.byte	0x04, 0x17
        /*000a*/ 	.short	(.L_9 - .L_8)
.L_8:
        /*000c*/ 	.word	0x00000000
        /*0010*/ 	.short	0x0003
        /*0012*/ 	.short	0x0018
        /*0014*/ 	.byte	0x00, 0xf0, 0x11, 0x00


	//----- nvinfo : EIATTR_KPARAM_INFO
	.align		4
.L_9:
        /*0018*/ 	.byte	0x04, 0x17
        /*001a*/ 	.short	(.L_11 - .L_10)
.L_10:
        /*001c*/ 	.word	0x00000000
        /*0020*/ 	.short	0x0002
        /*0022*/ 	.short	0x0010
        /*0024*/ 	.byte	0x00, 0xf5, 0x21, 0x00


	//----- nvinfo : EIATTR_KPARAM_INFO
	.align		4
.L_11:
        /*0028*/ 	.byte	0x04, 0x17
        /*002a*/ 	.short	(.L_13 - .L_12)
.L_12:
        /*002c*/ 	.word	0x00000000
        /*0030*/ 	.short	0x0001
        /*0032*/ 	.short	0x0008
        /*0034*/ 	.byte	0x00, 0xf5, 0x21, 0x00


	//----- nvinfo : EIATTR_KPARAM_INFO
	.align		4
.L_13:
        /*0038*/ 	.byte	0x04, 0x17
        /*003a*/ 	.short	(.L_15 - .L_14)
.L_14:
        /*003c*/ 	.word	0x00000000
        /*0040*/ 	.short	0x0000
        /*0042*/ 	.short	0x0000
        /*0044*/ 	.byte	0x00, 0xf0, 0x11, 0x00


	//----- nvinfo : EIATTR_SPARSE_MMA_MASK
	.align		4
.L_15:
        /*0048*/ 	.byte	0x03, 0x50
        /*004a*/ 	.short	0x0000


	//----- nvinfo : EIATTR_MAXREG_COUNT
	.align		4
        /*004c*/ 	.byte	0x03, 0x1b
        /*004e*/ 	.short	0x00ff


	//----- nvinfo : EIATTR_MERCURY_ISA_VERSION
	.align		4
        /*0050*/ 	.byte	0x03, 0x5f
        /*0052*/ 	.short	0x0101


	//----- nvinfo : EIATTR_VRC_CTA_INIT_COUNT
	.align		4
        /*0054*/ 	.byte	0x02, 0x4a
	.zero		1
	.zero		1


	//----- nvinfo : EIATTR_EXIT_INSTR_OFFSETS
	.align		4
        /*0058*/ 	.byte	0x04, 0x1c
        /*005a*/ 	.short	(.L_17 - .L_16)


	//   ....[0]....
.L_16:
        /*005c*/ 	.word	0x00000070


	//   ....[1]....
        /*0060*/ 	.word	0x00000170


	//----- nvinfo : EIATTR_CRS_STACK_SIZE
	.align		4
.L_17:
        /*0064*/ 	.byte	0x04, 0x1e
        /*0066*/ 	.short	(.L_19 - .L_18)
.L_18:
        /*0068*/ 	.word	0x00000000


	//----- nvinfo : EIATTR_CBANK_PARAM_SIZE
	.align		4
.L_19:
        /*006c*/ 	.byte	0x03, 0x19
        /*006e*/ 	.short	0x001c


	//----- nvinfo : EIATTR_PARAM_CBANK
	.align		4
        /*0070*/ 	.byte	0x04, 0x0a
        /*0072*/ 	.short	(.L_21 - .L_20)
	.align		4
.L_20:
        /*0074*/ 	.word	index@(.nv.constant0._Z26Kernel_Function_update_sgdfPfS_i)
        /*0078*/ 	.short	0x0380
        /*007a*/ 	.short	0x001c


	//----- nvinfo : EIATTR_SW_WAR
	.align		4
.L_21:
        /*007c*/ 	.byte	0x04, 0x36
        /*007e*/ 	.short	(.L_23 - .L_22)
.L_22:
        /*0080*/ 	.word	0x00000008
.L_23:


//--------------------- .nv.callgraph             --------------------------
	.section	.nv.callgraph,"",@"SHT_CUDA_CALLGRAPH"
	.align	4
	.sectionentsize	8
	.align		4
        /*0000*/ 	.word	0x00000000
	.align		4
        /*0004*/ 	.word	0xffffffff
	.align		4
        /*0008*/ 	.word	0x00000000
	.align		4
        /*000c*/ 	.word	0xfffffffe
	.align		4
        /*0010*/ 	.word	0x00000000
	.align		4
        /*0014*/ 	.word	0xfffffffd
	.align		4
        /*0018*/ 	.word	0x00000000
	.align		4
        /*001c*/ 	.word	0xfffffffc


//--------------------- .text._Z26Kernel_Function_update_sgdfPfS_i --------------------------
	.section	.text._Z26Kernel_Function_update_sgdfPfS_i,"ax",@progbits
	.align	128
        .global         _Z26Kernel_Function_update_sgdfPfS_i
        .type           _Z26Kernel_Function_update_sgdfPfS_i,@function
        .size           _Z26Kernel_Function_update_sgdfPfS_i,(.L_x_2 - _Z26Kernel_Function_update_sgdfPfS_i)
        .other          _Z26Kernel_Function_update_sgdfPfS_i,@"STO_CUDA_ENTRY STV_DEFAULT"
_Z26Kernel_Function_update_sgdfPfS_i:
.text._Z26Kernel_Function_update_sgdfPfS_i:
[----:B------:R-:W-:Y:S01]  /*0000*/  LDC R1, c[0x0][0x37c] ;  /* 0x0000df00ff017b82 */ /* 0x000fe20000000800 */
[----:B------:R-:W0:Y:S01]  /*0010*/  S2R R0, SR_CTAID.X ;  /* 0x0000000000007919 */ /* 0x000e220000002500 */
[----:B------:R-:W0:Y:S01]  /*0020*/  LDCU UR4, c[0x0][0x360] ;  /* 0x00006c00ff0477ac */ /* 0x000e220008000800 */
[----:B------:R-:W0:Y:S01]  /*0030*/  S2R R3, SR_TID.X ;  /* 0x0000000000037919 */ /* 0x000e220000002100 */
[----:B------:R-:W1:Y:S01]  /*0040*/  LDCU UR8, c[0x0][0x398] ;  /* 0x00007300ff0877ac */ /* 0x000e620008000800 */
[----:B0-----:R-:W-:-:S05]  /*0050*/  IMAD R0, R0, UR4, R3 ;  /* 0x0000000400007c24 */ /* 0x001fca000f8e0203 */
[----:B-1----:R-:W-:-:S13]  /*0060*/  ISETP.GE.AND P0, PT, R0, UR8, PT ;  /* 0x0000000800007c0c */ /* 0x002fda000bf06270 */
[----:B------:R-:W-:Y:S05]  /*0070*/  @P0 EXIT ;  /* 0x000000000000094d */ /* 0x000fea0003800000 */
[----:B------:R-:W0:Y:S01]  /*0080*/  LDC.64 R6, c[0x0][0x390] ;  /* 0x0000e400ff067b82 */ /* 0x000e220000000a00 */
[----:B------:R-:W1:Y:S01]  /*0090*/  LDCU UR5, c[0x0][0x370] ;  /* 0x00006e00ff0577ac */ /* 0x000e620008000800 */
[----:B------:R-:W2:Y:S06]  /*00a0*/  LDCU.64 UR6, c[0x0][0x358] ;  /* 0x00006b00ff0677ac */ /* 0x000eac0008000a00 */
[----:B------:R-:W3:Y:S01]  /*00b0*/  LDC.64 R8, c[0x0][0x388] ;  /* 0x0000e200ff087b82 */ /* 0x000ee20000000a00 */
[----:B------:R-:W4:Y:S01]  /*00c0*/  LDCU UR9, c[0x0][0x380] ;  /* 0x00007000ff0977ac */ /* 0x000f220008000800 */
[----:B-1----:R-:W-:-:S12]  /*00d0*/  UIMAD UR4, UR4, UR5, URZ ;  /* 0x00000005040472a4 */ /* 0x002fd8000f8e02ff */
.L_x_0:
[----:B0-----:R-:W-:-:S04]  /*00e0*/  IMAD.WIDE R2, R0, 0x4, R6 ;  /* 0x0000000400027825 */ /* 0x001fc800078e0206 */
[C---:B-1-3--:R-:W-:Y:S02]  /*00f0*/  IMAD.WIDE R4, R0.reuse, 0x4, R8 ;  /* 0x0000000400047825 */ /* 0x04afe400078e0208 */
[----:B--2---:R-:W4:Y:S04]  /*0100*/  LDG.E R2, desc[UR6][R2.64] ;  /* 0x0000000602027981 */ /* 0x004f28000c1e1900 */
[----:B------:R-:W4:Y:S01]  /*0110*/  LDG.E R11, desc[UR6][R4.64] ;  /* 0x00000006040b7981 */ /* 0x000f22000c1e1900 */
[----:B------:R-:W-:-:S04]  /*0120*/  IADD3 R0, PT, PT, R0, UR4, RZ ;  /* 0x0000000400007c10 */ /* 0x000fc8000fffe0ff */
[----:B------:R-:W-:Y:S01]  /*0130*/  ISETP.GE.AND P0, PT, R0, UR8, PT ;  /* 0x0000000800007c0c */ /* 0x000fe2000bf06270 */
[----:B----4-:R-:W-:-:S05]  /*0140*/  FFMA R11, -R2, UR9, R11 ;  /* 0x00000009020b7c23 */ /* 0x010fca000800010b */
[----:B------:R1:W-:Y:S07]  /*0150*/  STG.E desc[UR6][R4.64], R11 ;  /* 0x0000000b04007986 */ /* 0x0003ee000c101906 */
[----:B------:R-:W-:Y:S05]  /*0160*/  @!P0 BRA `(.L_x_0) ;  /* 0xfffffffc00dc8947 */ /* 0x000fea000383ffff */
[----:B------:R-:W-:Y:S05]  /*0170*/  EXIT ;  /* 0x000000000000794d */ /* 0x000fea0003800000 */
.L_x_1:
[----:B------:R-:W-:-:S00]  /*0180*/  BRA `(.L_x_1) ;  /* 0xfffffffc00fc7947 */ /* 0x000fc0000383ffff */
[----:B------:R-:W-:-:S00]  /*0190*/  NOP ;  /* 0x0000000000007918 */ /* 0x000fc00000000000 */
        /* <DEDUP_REMOVED lines=14> */
.L_x_2:


//--------------------- .nv.shared.reserved.0     --------------------------
	.section	.nv.shared.reserved.0,"aw",@nobits
	.weak		__nv_reservedSMEM_offset_0_alias
	.size		__nv_reservedSMEM_offset_0_alias, 0, 64
	.other		__nv_reservedSMEM_offset_0_alias,@"STO_CUDA_RESERVED_SHARED STV_DEFAULT"
__nv_reservedSMEM_offset_0_alias:
	.zero		0
	.zero		64


//--------------------- .nv.constant0._Z26Kernel_Function_update_sgdfPfS_i --------------------------
	.section	.nv.constant0._Z26Kernel_Function_update_sgdfPfS_i,"a",@progbits
	.sectionflags	@""
	.align	4
.nv.constant0._Z26Kernel_Function_update_sgdfPfS_i:
	.zero		924


//--------------------- SYMBOLS --------------------------

	.type		.nv.reservedSmem.offset0,@object
	.size		.nv.reservedSmem.offset0,0x4
